//
// Generated by NVIDIA NVVM Compiler
//
// Compiler Build ID: CL-36424714
// Cuda compilation tools, release 13.0, V13.0.88
// Based on NVVM 20.0.0
//

.version 9.0
.target sm_100
.address_size 64

	// .globl	_Z10matrixMultPiS_S_i

.visible .entry _Z10matrixMultPiS_S_i(
	.param .u64 .ptr .align 1 _Z10matrixMultPiS_S_i_param_0,
	.param .u64 .ptr .align 1 _Z10matrixMultPiS_S_i_param_1,
	.param .u64 .ptr .align 1 _Z10matrixMultPiS_S_i_param_2,
	.param .u32 _Z10matrixMultPiS_S_i_param_3
)
{
	.reg .pred 	%p<10>;
	.reg .b32 	%r<105>;
	.reg .b64 	%rd<67>;

	ld.param.u64 	%rd14, [_Z10matrixMultPiS_S_i_param_1];
	ld.param.u64 	%rd15, [_Z10matrixMultPiS_S_i_param_2];
	ld.param.u32 	%r30, [_Z10matrixMultPiS_S_i_param_3];
	cvta.to.global.u64 	%rd1, %rd15;
	cvta.to.global.u64 	%rd2, %rd14;
	mov.u32 	%r31, %ctaid.x;
	mov.u32 	%r32, %ntid.x;
	mov.u32 	%r33, %tid.x;
	mad.lo.s32 	%r1, %r31, %r32, %r33;
	mov.u32 	%r34, %ctaid.y;
	mov.u32 	%r35, %ntid.y;
	mov.u32 	%r36, %tid.y;
	mad.lo.s32 	%r2, %r34, %r35, %r36;
	max.s32 	%r37, %r2, %r1;
	setp.ge.s32 	%p1, %r37, %r30;
	@%p1 bra 	$L__BB0_13;
	mul.lo.s32 	%r3, %r30, %r2;
	and.b32  	%r4, %r30, 7;
	setp.lt.u32 	%p2, %r30, 8;
	mov.b32 	%r104, 0;
	mov.u32 	%r100, %r104;
	@%p2 bra 	$L__BB0_4;
	and.b32  	%r100, %r30, 2147483640;
	neg.s32 	%r93, %r100;
	mul.wide.s32 	%rd16, %r30, 4;
	add.s64 	%rd3, %rd1, %rd16;
	shl.b32 	%r7, %r30, 3;
	mul.wide.s32 	%rd17, %r30, 8;
	add.s64 	%rd4, %rd1, %rd17;
	mul.wide.s32 	%rd18, %r30, 12;
	add.s64 	%rd5, %rd1, %rd18;
	mul.wide.s32 	%rd19, %r30, 16;
	add.s64 	%rd6, %rd1, %rd19;
	mul.wide.s32 	%rd20, %r30, 20;
	add.s64 	%rd7, %rd1, %rd20;
	mul.wide.s32 	%rd21, %r30, 24;
	add.s64 	%rd8, %rd1, %rd21;
	mul.wide.s32 	%rd22, %r30, 28;
	add.s64 	%rd9, %rd1, %rd22;
	mul.wide.u32 	%rd23, %r3, 4;
	add.s64 	%rd24, %rd23, %rd2;
	add.s64 	%rd66, %rd24, 16;
	mov.b32 	%r104, 0;
	mov.u32 	%r92, %r1;
$L__BB0_3:
	.pragma "nounroll";
	mul.wide.s32 	%rd25, %r92, 4;
	add.s64 	%rd26, %rd3, %rd25;
	add.s64 	%rd27, %rd4, %rd25;
	add.s64 	%rd28, %rd5, %rd25;
	add.s64 	%rd29, %rd6, %rd25;
	add.s64 	%rd30, %rd7, %rd25;
	add.s64 	%rd31, %rd8, %rd25;
	add.s64 	%rd32, %rd9, %rd25;
	add.s64 	%rd33, %rd1, %rd25;
	ld.global.u32 	%r41, [%rd66+-16];
	ld.global.u32 	%r42, [%rd33];
	mad.lo.s32 	%r43, %r42, %r41, %r104;
	ld.global.u32 	%r44, [%rd66+-12];
	ld.global.u32 	%r45, [%rd26];
	mad.lo.s32 	%r46, %r45, %r44, %r43;
	ld.global.u32 	%r47, [%rd66+-8];
	ld.global.u32 	%r48, [%rd27];
	mad.lo.s32 	%r49, %r48, %r47, %r46;
	ld.global.u32 	%r50, [%rd66+-4];
	ld.global.u32 	%r51, [%rd28];
	mad.lo.s32 	%r52, %r51, %r50, %r49;
	ld.global.u32 	%r53, [%rd66];
	ld.global.u32 	%r54, [%rd29];
	mad.lo.s32 	%r55, %r54, %r53, %r52;
	ld.global.u32 	%r56, [%rd66+4];
	ld.global.u32 	%r57, [%rd30];
	mad.lo.s32 	%r58, %r57, %r56, %r55;
	ld.global.u32 	%r59, [%rd66+8];
	ld.global.u32 	%r60, [%rd31];
	mad.lo.s32 	%r61, %r60, %r59, %r58;
	ld.global.u32 	%r62, [%rd66+12];
	ld.global.u32 	%r63, [%rd32];
	mad.lo.s32 	%r104, %r63, %r62, %r61;
	add.s32 	%r93, %r93, 8;
	add.s32 	%r92, %r92, %r7;
	add.s64 	%rd66, %rd66, 32;
	setp.ne.s32 	%p3, %r93, 0;
	@%p3 bra 	$L__BB0_3;
$L__BB0_4:
	setp.eq.s32 	%p4, %r4, 0;
	@%p4 bra 	$L__BB0_12;
	and.b32  	%r17, %r30, 3;
	setp.lt.u32 	%p5, %r4, 4;
	@%p5 bra 	$L__BB0_7;
	add.s32 	%r65, %r100, %r3;
	mul.wide.u32 	%rd34, %r65, 4;
	add.s64 	%rd35, %rd2, %rd34;
	ld.global.u32 	%r66, [%rd35];
	mad.lo.s32 	%r67, %r100, %r30, %r1;
	mul.wide.s32 	%rd36, %r67, 4;
	add.s64 	%rd37, %rd1, %rd36;
	ld.global.u32 	%r68, [%rd37];
	mad.lo.s32 	%r69, %r68, %r66, %r104;
	cvt.u64.u32 	%rd38, %r3;
	cvt.u64.u32 	%rd39, %r100;
	add.s64 	%rd40, %rd39, %rd38;
	shl.b64 	%rd41, %rd40, 2;
	add.s64 	%rd42, %rd2, %rd41;
	ld.global.u32 	%r70, [%rd42+4];
	mul.wide.s32 	%rd43, %r30, 4;
	add.s64 	%rd44, %rd37, %rd43;
	ld.global.u32 	%r71, [%rd44];
	mad.lo.s32 	%r72, %r71, %r70, %r69;
	ld.global.u32 	%r73, [%rd42+8];
	add.s64 	%rd45, %rd44, %rd43;
	ld.global.u32 	%r74, [%rd45];
	mad.lo.s32 	%r75, %r74, %r73, %r72;
	ld.global.u32 	%r76, [%rd42+12];
	add.s64 	%rd46, %rd45, %rd43;
	ld.global.u32 	%r77, [%rd46];
	mad.lo.s32 	%r104, %r77, %r76, %r75;
	add.s32 	%r100, %r100, 4;
$L__BB0_7:
	setp.eq.s32 	%p6, %r17, 0;
	@%p6 bra 	$L__BB0_12;
	setp.eq.s32 	%p7, %r17, 1;
	@%p7 bra 	$L__BB0_10;
	add.s32 	%r79, %r100, %r3;
	mul.wide.u32 	%rd47, %r79, 4;
	add.s64 	%rd48, %rd2, %rd47;
	ld.global.u32 	%r80, [%rd48];
	mad.lo.s32 	%r81, %r100, %r30, %r1;
	mul.wide.s32 	%rd49, %r81, 4;
	add.s64 	%rd50, %rd1, %rd49;
	ld.global.u32 	%r82, [%rd50];
	mad.lo.s32 	%r83, %r82, %r80, %r104;
	cvt.u64.u32 	%rd51, %r3;
	cvt.u64.u32 	%rd52, %r100;
	add.s64 	%rd53, %rd52, %rd51;
	shl.b64 	%rd54, %rd53, 2;
	add.s64 	%rd55, %rd2, %rd54;
	ld.global.u32 	%r84, [%rd55+4];
	mul.wide.s32 	%rd56, %r30, 4;
	add.s64 	%rd57, %rd50, %rd56;
	ld.global.u32 	%r85, [%rd57];
	mad.lo.s32 	%r104, %r85, %r84, %r83;
	add.s32 	%r100, %r100, 2;
$L__BB0_10:
	and.b32  	%r86, %r30, 1;
	setp.eq.b32 	%p8, %r86, 1;
	not.pred 	%p9, %p8;
	@%p9 bra 	$L__BB0_12;
	add.s32 	%r87, %r100, %r3;
	mul.wide.u32 	%rd58, %r87, 4;
	add.s64 	%rd59, %rd2, %rd58;
	ld.global.u32 	%r88, [%rd59];
	mad.lo.s32 	%r89, %r100, %r30, %r1;
	mul.wide.s32 	%rd60, %r89, 4;
	add.s64 	%rd61, %rd1, %rd60;
	ld.global.u32 	%r90, [%rd61];
	mad.lo.s32 	%r104, %r90, %r88, %r104;
$L__BB0_12:
	ld.param.u64 	%rd65, [_Z10matrixMultPiS_S_i_param_0];
	add.s32 	%r91, %r3, %r1;
	cvta.to.global.u64 	%rd62, %rd65;
	mul.wide.s32 	%rd63, %r91, 4;
	add.s64 	%rd64, %rd62, %rd63;
	st.global.u32 	[%rd64], %r104;
$L__BB0_13:
	ret;

}


// ===== COMPILED SASS (sm_100) =====

	.target	sm_100

	.elftype	@"ET_EXEC"


//--------------------- .note.nv.tkinfo           --------------------------
	.section	.note.nv.tkinfo,"",@"SHT_NOTE"
	.sectionflags	@"SHF_NOTE_NV_TKINFO"
	.tkinfo
        /*0018*/ 	.word	0x00000002
        /*0030*/ 	.string	""
        /*0030*/ 	.string	"ptxas"
        /*0030*/ 	.string	"Cuda compilation tools, release 13.0, V13.0.88"
        /*0030*/ 	.string	"Build cuda_13.0.r13.0/compiler.36424714_0"
        /*0030*/ 	.string	"-arch sm_100 -m 64 "



//--------------------- .note.nv.cuinfo           --------------------------
	.section	.note.nv.cuinfo,"",@"SHT_NOTE"
	.sectionflags	@"SHF_NOTE_NV_CUINFO"
        /*0018*/ 	.short	0x0002
        /*001a*/ 	.short	0x0064
        /*001c*/ 	.short	0x0082
	.zero		2


//--------------------- .nv.info                  --------------------------
	.section	.nv.info,"",@"SHT_CUDA_INFO"
	.align	4


	//----- nvinfo : EIATTR_REGCOUNT
	.align		4
        /*0000*/ 	.byte	0x04, 0x2f
        /*0002*/ 	.short	(.L_1 - .L_0)
	.align		4
.L_0:
        /*0004*/ 	.word	index@(_Z10matrixMultPiS_S_i)
        /*0008*/ 	.word	0x0000001e


	//----- nvinfo : EIATTR_FRAME_SIZE
	.align		4
.L_1:
        /*000c*/ 	.byte	0x04, 0x11
        /*000e*/ 	.short	(.L_3 - .L_2)
	.align		4
.L_2:
        /*0010*/ 	.word	index@(_Z10matrixMultPiS_S_i)
        /*0014*/ 	.word	0x00000000


	//----- nvinfo : EIATTR_MIN_STACK_SIZE
	.align		4
.L_3:
        /*0018*/ 	.byte	0x04, 0x12
        /*001a*/ 	.short	(.L_5 - .L_4)
	.align		4
.L_4:
        /*001c*/ 	.word	index@(_Z10matrixMultPiS_S_i)
        /*0020*/ 	.word	0x00000000
.L_5:


//--------------------- .nv.compat                --------------------------
	.section	.nv.compat,"",@"SHT_CUDA_COMPAT_INFO"
	.align	4
        /*0000*/ 	.byte	0x02, 0x09, 0x00, 0x00, 0x02, 0x02, 0x01, 0x00, 0x02, 0x05, 0x05, 0x00, 0x03, 0x07, 0x01, 0x01
        /*0010*/ 	.byte	0x02, 0x03, 0x00, 0x00, 0x02, 0x06, 0x01, 0x00, 0x04, 0x0b, 0x08, 0x00, 0x09, 0x00, 0x00, 0x00
        /*0020*/ 	.byte	0x00, 0x00, 0x00, 0x00


//--------------------- .nv.info._Z10matrixMultPiS_S_i --------------------------
	.section	.nv.info._Z10matrixMultPiS_S_i,"",@"SHT_CUDA_INFO"
	.sectionflags	@""
	.align	4


	//----- nvinfo : EIATTR_CUDA_API_VERSION
	.align		4
        /*0000*/ 	.byte	0x04, 0x37
        /*0002*/ 	.short	(.L_7 - .L_6)
.L_6:
        /*0004*/ 	.word	0x00000082


	//----- nvinfo : EIATTR_KPARAM_INFO
	.align		4
.L_7:
        /*0008*/ 	.byte	0x04, 0x17
        /*000a*/ 	.short	(.L_9 - .L_8)
.L_8:
        /*000c*/ 	.word	0x00000000
        /*0010*/ 	.short	0x0003
        /*0012*/ 	.short	0x0018
        /*0014*/ 	.byte	0x00, 0xf0, 0x11, 0x00


	//----- nvinfo : EIATTR_KPARAM_INFO
	.align		4
.L_9:
        /*0018*/ 	.byte	0x04, 0x17
        /*001a*/ 	.short	(.L_11 - .L_10)
.L_10:
        /*001c*/ 	.word	0x00000000
        /*0020*/ 	.short	0x0002
        /*0022*/ 	.short	0x0010
        /*0024*/ 	.byte	0x00, 0xf5, 0x21, 0x00


	//----- nvinfo : EIATTR_KPARAM_INFO
	.align		4
.L_11:
        /*0028*/ 	.byte	0x04, 0x17
        /*002a*/ 	.short	(.L_13 - .L_12)
.L_12:
        /*002c*/ 	.word	0x00000000
        /*0030*/ 	.short	0x0001
        /*0032*/ 	.short	0x0008
        /*0034*/ 	.byte	0x00, 0xf5, 0x21, 0x00


	//----- nvinfo : EIATTR_KPARAM_INFO
	.align		4
.L_13:
        /*0038*/ 	.byte	0x04, 0x17
        /*003a*/ 	.short	(.L_15 - .L_14)
.L_14:
        /*003c*/ 	.word	0x00000000
        /*0040*/ 	.short	0x0000
        /*0042*/ 	.short	0x0000
        /*0044*/ 	.byte	0x00, 0xf5, 0x21, 0x00


	//----- nvinfo : EIATTR_SPARSE_MMA_MASK
	.align		4
.L_15:
        /*0048*/ 	.byte	0x03, 0x50
        /*004a*/ 	.short	0x0000


	//----- nvinfo : EIATTR_MAXREG_COUNT
	.align		4
        /*004c*/ 	.byte	0x03, 0x1b
        /*004e*/ 	.short	0x00ff


	//----- nvinfo : EIATTR_MERCURY_ISA_VERSION
	.align		4
        /*0050*/ 	.byte	0x03, 0x5f
        /*0052*/ 	.short	0x0101


	//----- nvinfo : EIATTR_VRC_CTA_INIT_COUNT
	.align		4
        /*0054*/ 	.byte	0x02, 0x4a
	.zero		1
	.zero		1


	//----- nvinfo : EIATTR_EXIT_INSTR_OFFSETS
	.align		4
        /*0058*/ 	.byte	0x04, 0x1c
        /*005a*/ 	.short	(.L_17 - .L_16)


	//   ....[0]....
.L_16:
        /*005c*/ 	.word	0x000000c0


	//   ....[1]....
        /*0060*/ 	.word	0x00000aa0


	//----- nvinfo : EIATTR_CBANK_PARAM_SIZE
	.align		4
.L_17:
        /*0064*/ 	.byte	0x03, 0x19
        /*0066*/ 	.short	0x001c


	//----- nvinfo : EIATTR_PARAM_CBANK
	.align		4
        /*0068*/ 	.byte	0x04, 0x0a
        /*006a*/ 	.short	(.L_19 - .L_18)
	.align		4
.L_18:
        /*006c*/ 	.word	index@(.nv.constant0._Z10matrixMultPiS_S_i)
        /*0070*/ 	.short	0x0380
        /*0072*/ 	.short	0x001c


	//----- nvinfo : EIATTR_SW_WAR
	.align		4
.L_19:
        /*0074*/ 	.byte	0x04, 0x36
        /*0076*/ 	.short	(.L_21 - .L_20)
.L_20:
        /*0078*/ 	.word	0x00000008
.L_21:


//--------------------- .nv.callgraph             --------------------------
	.section	.nv.callgraph,"",@"SHT_CUDA_CALLGRAPH"
	.align	4
	.sectionentsize	8
	.align		4
        /*0000*/ 	.word	0x00000000
	.align		4
        /*0004*/ 	.word	0xffffffff
	.align		4
        /*0008*/ 	.word	0x00000000
	.align		4
        /*000c*/ 	.word	0xfffffffe
	.align		4
        /*0010*/ 	.word	0x00000000
	.align		4
        /*0014*/ 	.word	0xfffffffd
	.align		4
        /*0018*/ 	.word	0x00000000
	.align		4
        /*001c*/ 	.word	0xfffffffc


//--------------------- .text._Z10matrixMultPiS_S_i --------------------------
	.section	.text._Z10matrixMultPiS_S_i,"ax",@progbits
	.align	128
        .global         _Z10matrixMultPiS_S_i
        .type           _Z10matrixMultPiS_S_i,@function
        .size           _Z10matrixMultPiS_S_i,(.L_x_5 - _Z10matrixMultPiS_S_i)
        .other          _Z10matrixMultPiS_S_i,@"STO_CUDA_ENTRY STV_DEFAULT"
_Z10matrixMultPiS_S_i:
.text._Z10matrixMultPiS_S_i:
[----:B------:R-:W-:Y:S01]  /*0000*/  LDC R1, c[0x0][0x37c] ;  /* 0x0000df00ff017b82 */ /* 0x000fe20000000800 */
[----:B------:R-:W0:Y:S07]  /*0010*/  S2R R3, SR_TID.X ;  /* 0x0000000000037919 */ /* 0x000e2e0000002100 */
[----:B------:R-:W0:Y:S01]  /*0020*/  LDC R0, c[0x0][0x360] ;  /* 0x0000d800ff007b82 */ /* 0x000e220000000800 */
[----:B------:R-:W1:Y:S01]  /*0030*/  LDCU UR20, c[0x0][0x398] ;  /* 0x00007300ff1477ac */ /* 0x000e620008000800 */
[----:B------:R-:W2:Y:S06]  /*0040*/  S2R R2, SR_TID.Y ;  /* 0x0000000000027919 */ /* 0x000eac0000002200 */
[----:B------:R-:W0:Y:S08]  /*0050*/  S2UR UR4, SR_CTAID.X ;  /* 0x00000000000479c3 */ /* 0x000e300000002500 */
[----:B------:R-:W2:Y:S08]  /*0060*/  S2UR UR5, SR_CTAID.Y ;  /* 0x00000000000579c3 */ /* 0x000eb00000002600 */
[----:B------:R-:W2:Y:S01]  /*0070*/  LDC R13, c[0x0][0x364] ;  /* 0x0000d900ff0d7b82 */ /* 0x000ea20000000800 */
[----:B0-----:R-:W-:-:S02]  /*0080*/  IMAD R0, R0, UR4, R3 ;  /* 0x0000000400007c24 */ /* 0x001fc4000f8e0203 */
[----:B--2---:R-:W-:-:S05]  /*0090*/  IMAD R13, R13, UR5, R2 ;  /* 0x000000050d0d7c24 */ /* 0x004fca000f8e0202 */
[----:B------:R-:W-:-:S04]  /*00a0*/  VIMNMX R2, PT, PT, R0, R13, !PT ;  /* 0x0000000d00027248 */ /* 0x000fc80007fe0100 */
[----:B-1----:R-:W-:-:S13]  /*00b0*/  ISETP.GE.AND P0, PT, R2, UR20, PT ;  /* 0x0000001402007c0c */ /* 0x002fda000bf06270 */
[----:B------:R-:W-:Y:S05]  /*00c0*/  @P0 EXIT ;  /* 0x000000000000094d */ /* 0x000fea0003800000 */
[----:B------:R-:W-:Y:S01]  /*00d0*/  UISETP.GE.U32.AND UP0, UPT, UR20, 0x8, UPT ;  /* 0x000000081400788c */ /* 0x000fe2000bf06070 */
[----:B------:R-:W-:Y:S02]  /*00e0*/  HFMA2 R12, -RZ, RZ, 0, 0 ;  /* 0x00000000ff0c7431 */ /* 0x000fe400000001ff */
[----:B------:R-:W-:Y:S01]  /*00f0*/  IMAD R13, R13, UR20, RZ ;  /* 0x000000140d0d7c24 */ /* 0x000fe2000f8e02ff */
[----:B------:R-:W-:Y:S01]  /*0100*/  UMOV UR4, URZ ;  /* 0x000000ff00047c82 */ /* 0x000fe20008000000 */
[----:B------:R-:W0:Y:S04]  /*0110*/  LDCU.64 UR18, c[0x0][0x358] ;  /* 0x00006b00ff1277ac */ /* 0x000e280008000a00 */
[----:B------:R-:W-:Y:S05]  /*0120*/  BRA.U !UP0, `(.L_x_0) ;  /* 0x0000000508007547 */ /* 0x000fea000b800000 */
[----:B------:R-:W1:Y:S01]  /*0130*/  LDC.64 R2, c[0x0][0x388] ;  /* 0x0000e200ff027b82 */ /* 0x000e620000000a00 */
[----:B------:R-:W2:Y:S01]  /*0140*/  LDCU.64 UR22, c[0x0][0x390] ;  /* 0x00007200ff1677ac */ /* 0x000ea20008000a00 */
[----:B------:R-:W-:Y:S02]  /*0150*/  MOV R12, RZ ;  /* 0x000000ff000c7202 */ /* 0x000fe40000000f00 */
[----:B------:R-:W-:Y:S01]  /*0160*/  MOV R14, R0 ;  /* 0x00000000000e7202 */ /* 0x000fe20000000f00 */
[----:B------:R-:W-:-:S04]  /*0170*/  ULOP3.LUT UR4, UR20, 0x7ffffff8, URZ, 0xc0, !UPT ;  /* 0x7ffffff814047892 */ /* 0x000fc8000f8ec0ff */
[----:B------:R-:W-:Y:S02]  /*0180*/  UIADD3 UR5, UPT, UPT, -UR4, URZ, URZ ;  /* 0x000000ff04057290 */ /* 0x000fe4000fffe1ff */
[----:B--2---:R-:W-:Y:S02]  /*0190*/  UIMAD.WIDE UR6, UR20, 0x8, UR22 ;  /* 0x00000008140678a5 */ /* 0x004fe4000f8e0216 */
[----:B------:R-:W-:Y:S02]  /*01a0*/  UIMAD.WIDE UR8, UR20, 0xc, UR22 ;  /* 0x0000000c140878a5 */ /* 0x000fe4000f8e0216 */
[----:B------:R-:W-:Y:S01]  /*01b0*/  UIMAD.WIDE UR10, UR20, 0x10, UR22 ;  /* 0x00000010140a78a5 */ /* 0x000fe2000f8e0216 */
[----:B-1----:R-:W-:Y:S01]  /*01c0*/  IMAD.WIDE.U32 R2, R13, 0x4, R2 ;  /* 0x000000040d027825 */ /* 0x002fe200078e0002 */
[----:B------:R-:W-:Y:S02]  /*01d0*/  UIMAD.WIDE UR12, UR20, 0x14, UR22 ;  /* 0x00000014140c78a5 */ /* 0x000fe4000f8e0216 */
[----:B------:R-:W-:Y:S01]  /*01e0*/  UIMAD.WIDE UR14, UR20, 0x18, UR22 ;  /* 0x00000018140e78a5 */ /* 0x000fe2000f8e0216 */
[----:B------:R-:W-:Y:S01]  /*01f0*/  IADD3 R2, P0, PT, R2, 0x10, RZ ;  /* 0x0000001002027810 */ /* 0x000fe20007f1e0ff */
[----:B------:R-:W-:-:S03]  /*0200*/  UIMAD.WIDE UR16, UR20, 0x1c, UR22 ;  /* 0x0000001c141078a5 */ /* 0x000fc6000f8e0216 */
[----:B------:R-:W-:-:S09]  /*0210*/  IADD3.X R3, PT, PT, RZ, R3, RZ, P0, !PT ;  /* 0x00000003ff037210 */ /* 0x000fd200007fe4ff */
.L_x_1:
[----:B------:R-:W-:Y:S01]  /*0220*/  UIMAD.WIDE UR24, UR20, 0x4, UR22 ;  /* 0x00000004141878a5 */ /* 0x000fe2000f8e0216 */
[----:B------:R-:W-:Y:S01]  /*0230*/  MOV R23, 0x4 ;  /* 0x0000000400177802 */ /* 0x000fe20000000f00 */
[----:B------:R-:W-:Y:S01]  /*0240*/  HFMA2 R25, -RZ, RZ, 0, 2.384185791015625e-07 ;  /* 0x00000004ff197431 */ /* 0x000fe200000001ff */
[----:B0-----:R-:W2:Y:S03]  /*0250*/  LDG.E R21, desc[UR18][R2.64+-0x10] ;  /* 0xfffff01202157981 */ /* 0x001ea6000c1e1900 */
[----:B------:R-:W-:Y:S01]  /*0260*/  IMAD.WIDE R22, R14, R23, UR22 ;  /* 0x000000160e167e25 */ /* 0x000fe2000f8e0217 */
[----:B------:R-:W-:Y:S01]  /*0270*/  MOV R8, UR24 ;  /* 0x0000001800087c02 */ /* 0x000fe20008000f00 */
[----:B------:R-:W3:Y:S01]  /*0280*/  LDG.E R19, desc[UR18][R2.64+-0xc] ;  /* 0xfffff41202137981 */ /* 0x000ee2000c1e1900 */
[----:B------:R-:W-:-:S03]  /*0290*/  MOV R9, UR25 ;  /* 0x0000001900097c02 */ /* 0x000fc60008000f00 */
[----:B------:R-:W2:Y:S01]  /*02a0*/  LDG.E R22, desc[UR18][R22.64] ;  /* 0x0000001216167981 */ /* 0x000ea2000c1e1900 */
[----:B------:R-:W-:Y:S02]  /*02b0*/  IMAD.MOV.U32 R11, RZ, RZ, 0x4 ;  /* 0x00000004ff0b7424 */ /* 0x000fe400078e00ff */
[----:B------:R-:W-:-:S04]  /*02c0*/  IMAD.WIDE R8, R14, 0x4, R8 ;  /* 0x000000040e087825 */ /* 0x000fc800078e0208 */
[----:B------:R-:W-:Y:S01]  /*02d0*/  HFMA2 R7, -RZ, RZ, 0, 2.384185791015625e-07 ;  /* 0x00000004ff077431 */ /* 0x000fe200000001ff */
[----:B------:R-:W-:Y:S01]  /*02e0*/  MOV R5, 0x4 ;  /* 0x0000000400057802 */ /* 0x000fe20000000f00 */
[----:B------:R-:W4:Y:S01]  /*02f0*/  LDG.E R17, desc[UR18][R2.64+-0x8] ;  /* 0xfffff81202117981 */ /* 0x000f22000c1e1900 */
[----:B------:R-:W-:-:S03]  /*0300*/  IMAD.WIDE R24, R14, R25, UR6 ;  /* 0x000000060e187e25 */ /* 0x000fc6000f8e0219 */
[----:B------:R0:W3:Y:S01]  /*0310*/  LDG.E R20, desc[UR18][R8.64] ;  /* 0x0000001208147981 */ /* 0x0000e2000c1e1900 */
[----:B------:R-:W-:-:S03]  /*0320*/  IMAD.WIDE R10, R14, R11, UR8 ;  /* 0x000000080e0a7e25 */ /* 0x000fc6000f8e020b */
[----:B------:R-:W4:Y:S01]  /*0330*/  LDG.E R18, desc[UR18][R24.64] ;  /* 0x0000001218127981 */ /* 0x000f22000c1e1900 */
[----:B------:R-:W-:-:S04]  /*0340*/  IMAD.WIDE R4, R14, R5, UR10 ;  /* 0x0000000a0e047e25 */ /* 0x000fc8000f8e0205 */
[----:B------:R-:W-:Y:S01]  /*0350*/  HFMA2 R27, -RZ, RZ, 0, 2.384185791015625e-07 ;  /* 0x00000004ff1b7431 */ /* 0x000fe200000001ff */
[----:B------:R1:W5:Y:S01]  /*0360*/  LDG.E R16, desc[UR18][R10.64] ;  /* 0x000000120a107981 */ /* 0x000362000c1e1900 */
[C---:B------:R-:W-:Y:S01]  /*0370*/  IMAD.WIDE R6, R14.reuse, R7, UR12 ;  /* 0x0000000c0e067e25 */ /* 0x040fe2000f8e0207 */
[----:B0-----:R-:W-:Y:S02]  /*0380*/  MOV R9, 0x4 ;  /* 0x0000000400097802 */ /* 0x001fe40000000f00 */
[----:B------:R-:W5:Y:S04]  /*0390*/  LDG.E R15, desc[UR18][R2.64+-0x4] ;  /* 0xfffffc12020f7981 */ /* 0x000f68000c1e1900 */
[----:B------:R0:W5:Y:S01]  /*03a0*/  LDG.E R4, desc[UR18][R4.64] ;  /* 0x0000001204047981 */ /* 0x000162000c1e1900 */
[----:B------:R-:W-:-:S03]  /*03b0*/  IMAD.WIDE R8, R14, R9, UR14 ;  /* 0x0000000e0e087e25 */ /* 0x000fc6000f8e0209 */
[----:B------:R-:W5:Y:S01]  /*03c0*/  LDG.E R23, desc[UR18][R2.64] ;  /* 0x0000001202177981 */ /* 0x000f62000c1e1900 */
[----:B-1----:R-:W-:-:S03]  /*03d0*/  IMAD.WIDE R10, R14, R27, UR16 ;  /* 0x000000100e0a7e25 */ /* 0x002fc6000f8e021b */
[----:B------:R-:W5:Y:S04]  /*03e0*/  LDG.E R7, desc[UR18][R6.64] ;  /* 0x0000001206077981 */ /* 0x000f68000c1e1900 */
[----:B------:R-:W5:Y:S04]  /*03f0*/  LDG.E R24, desc[UR18][R2.64+0x4] ;  /* 0x0000041202187981 */ /* 0x000f68000c1e1900 */
[----:B------:R-:W5:Y:S04]  /*0400*/  LDG.E R8, desc[UR18][R8.64] ;  /* 0x0000001208087981 */ /* 0x000f68000c1e1900 */
[----:B------:R-:W5:Y:S04]  /*0410*/  LDG.E R25, desc[UR18][R2.64+0x8] ;  /* 0x0000081202197981 */ /* 0x000f68000c1e1900 */
[----:B------:R-:W5:Y:S04]  /*0420*/  LDG.E R10, desc[UR18][R10.64] ;  /* 0x000000120a0a7981 */ /* 0x000f68000c1e1900 */
[----:B------:R1:W5:Y:S01]  /*0430*/  LDG.E R27, desc[UR18][R2.64+0xc] ;  /* 0x00000c12021b7981 */ /* 0x000362000c1e1900 */
[----:B------:R-:W-:-:S04]  /*0440*/  UIADD3 UR5, UPT, UPT, UR5, 0x8, URZ ;  /* 0x0000000805057890 */ /* 0x000fc8000fffe0ff */
[----:B------:R-:W-:Y:S01]  /*0450*/  UISETP.NE.AND UP0, UPT, UR5, URZ, UPT ;  /* 0x000000ff0500728c */ /* 0x000fe2000bf05270 */
[----:B0-----:R-:W-:Y:S02]  /*0460*/  MOV R5, UR20 ;  /* 0x0000001400057c02 */ /* 0x001fe40008000f00 */
[----:B-1----:R-:W-:-:S03]  /*0470*/  IADD3 R2, P0, PT, R2, 0x20, RZ ;  /* 0x0000002002027810 */ /* 0x002fc60007f1e0ff */
[----:B------:R-:W-:Y:S01]  /*0480*/  IMAD R14, R5, 0x8, R14 ;  /* 0x00000008050e7824 */ /* 0x000fe200078e020e */
[----:B------:R-:W-:Y:S01]  /*0490*/  IADD3.X R3, PT, PT, RZ, R3, RZ, P0, !PT ;  /* 0x00000003ff037210 */ /* 0x000fe200007fe4ff */
[----:B--2---:R-:W-:-:S04]  /*04a0*/  IMAD R21, R21, R22, R12 ;  /* 0x0000001615157224 */ /* 0x004fc800078e020c */
[----:B---3--:R-:W-:-:S04]  /*04b0*/  IMAD R19, R19, R20, R21 ;  /* 0x0000001413137224 */ /* 0x008fc800078e0215 */
[----:B----4-:R-:W-:-:S04]  /*04c0*/  IMAD R17, R17, R18, R19 ;  /* 0x0000001211117224 */ /* 0x010fc800078e0213 */
[----:B-----5:R-:W-:-:S04]  /*04d0*/  IMAD R15, R15, R16, R17 ;  /* 0x000000100f0f7224 */ /* 0x020fc800078e0211 */
[----:B------:R-:W-:-:S04]  /*04e0*/  IMAD R4, R23, R4, R15 ;  /* 0x0000000417047224 */ /* 0x000fc800078e020f */
[----:B------:R-:W-:-:S04]  /*04f0*/  IMAD R4, R24, R7, R4 ;  /* 0x0000000718047224 */ /* 0x000fc800078e0204 */
[----:B------:R-:W-:-:S04]  /*0500*/  IMAD R4, R25, R8, R4 ;  /* 0x0000000819047224 */ /* 0x000fc800078e0204 */
[----:B------:R-:W-:Y:S01]  /*0510*/  IMAD R12, R27, R10, R4 ;  /* 0x0000000a1b0c7224 */ /* 0x000fe200078e0204 */
[----:B------:R-:W-:Y:S06]  /*0520*/  BRA.U UP0, `(.L_x_1) ;  /* 0xfffffffd003c7547 */ /* 0x000fec000b83ffff */
.L_x_0:
[----:B------:R-:W-:-:S04]  /*0530*/  ULOP3.LUT UR6, UR20, 0x7, URZ, 0xc0, !UPT ;  /* 0x0000000714067892 */ /* 0x000fc8000f8ec0ff */
[----:B------:R-:W-:-:S09]  /*0540*/  UISETP.NE.AND UP0, UPT, UR6, URZ, UPT ;  /* 0x000000ff0600728c */ /* 0x000fd2000bf05270 */
[----:B------:R-:W-:Y:S05]  /*0550*/  BRA.U !UP0, `(.L_x_2) ;  /* 0x0000000508407547 */ /* 0x000fea000b800000 */
[----:B------:R-:W-:Y:S02]  /*0560*/  UISETP.GE.U32.AND UP0, UPT, UR6, 0x4, UPT ;  /* 0x000000040600788c */ /* 0x000fe4000bf06070 */
[----:B------:R-:W-:-:S04]  /*0570*/  ULOP3.LUT UR5, UR20, 0x3, URZ, 0xc0, !UPT ;  /* 0x0000000314057892 */ /* 0x000fc8000f8ec0ff */
[----:B------:R-:W-:-:S03]  /*0580*/  UISETP.NE.AND UP1, UPT, UR5, URZ, UPT ;  /* 0x000000ff0500728c */ /* 0x000fc6000bf25270 */
[----:B------:R-:W-:Y:S08]  /*0590*/  BRA.U !UP0, `(.L_x_3) ;  /* 0x00000001087c7547 */ /* 0x000ff0000b800000 */
[----:B------:R-:W1:Y:S01]  /*05a0*/  LDC.64 R6, c[0x0][0x390] ;  /* 0x0000e400ff067b82 */ /* 0x000e620000000a00 */
[----:B------:R-:W2:Y:S01]  /*05b0*/  LDCU.64 UR6, c[0x0][0x388] ;  /* 0x00007100ff0677ac */ /* 0x000ea20008000a00 */
[----:B------:R-:W-:Y:S02]  /*05c0*/  MOV R9, UR4 ;  /* 0x0000000400097c02 */ /* 0x000fe40008000f00 */
[C---:B------:R-:W-:Y:S02]  /*05d0*/  IADD3 R3, PT, PT, R13.reuse, UR4, RZ ;  /* 0x000000040d037c10 */ /* 0x040fe4000fffe0ff */
[----:B------:R-:W-:Y:S01]  /*05e0*/  IADD3 R10, P0, PT, R13, UR4, RZ ;  /* 0x000000040d0a7c10 */ /* 0x000fe2000ff1e0ff */
[----:B------:R-:W-:Y:S01]  /*05f0*/  IMAD R9, R9, UR20, R0 ;  /* 0x0000001409097c24 */ /* 0x000fe2000f8e0200 */
[----:B------:R-:W3:Y:S01]  /*0600*/  LDC.64 R4, c[0x0][0x388] ;  /* 0x0000e200ff047b82 */ /* 0x000ee20000000a00 */
[----:B------:R-:W-:Y:S02]  /*0610*/  MOV R11, UR20 ;  /* 0x00000014000b7c02 */ /* 0x000fe40008000f00 */
[----:B------:R-:W-:Y:S01]  /*0620*/  MOV R15, UR20 ;  /* 0x00000014000f7c02 */ /* 0x000fe20008000f00 */
[----:B-1----:R-:W-:Y:S01]  /*0630*/  IMAD.WIDE R6, R9, 0x4, R6 ;  /* 0x0000000409067825 */ /* 0x002fe200078e0206 */
[----:B------:R-:W-:-:S05]  /*0640*/  MOV R9, UR20 ;  /* 0x0000001400097c02 */ /* 0x000fca0008000f00 */
[----:B------:R-:W-:Y:S02]  /*0650*/  IMAD.WIDE R8, R9, 0x4, R6 ;  /* 0x0000000409087825 */ /* 0x000fe400078e0206 */
[----:B0-----:R-:W4:Y:S02]  /*0660*/  LDG.E R6, desc[UR18][R6.64] ;  /* 0x0000001206067981 */ /* 0x001f24000c1e1900 */
[----:B---3--:R-:W-:Y:S01]  /*0670*/  IMAD.WIDE.U32 R4, R3, 0x4, R4 ;  /* 0x0000000403047825 */ /* 0x008fe200078e0004 */
[----:B------:R-:W-:Y:S01]  /*0680*/  IADD3.X R3, PT, PT, RZ, RZ, RZ, P0, !PT ;  /* 0x000000ffff037210 */ /* 0x000fe200007fe4ff */
[----:B------:R-:W3:Y:S01]  /*0690*/  LDG.E R17, desc[UR18][R8.64] ;  /* 0x0000001208117981 */ /* 0x000ee2000c1e1900 */
[----:B--2---:R-:W-:-:S03]  /*06a0*/  LEA R2, P0, R10, UR6, 0x2 ;  /* 0x000000060a027c11 */ /* 0x004fc6000f8010ff */
[----:B------:R-:W4:Y:S01]  /*06b0*/  LDG.E R5, desc[UR18][R4.64] ;  /* 0x0000001204057981 */ /* 0x000f22000c1e1900 */
[----:B------:R-:W-:Y:S01]  /*06c0*/  LEA.HI.X R3, R10, UR7, R3, 0x2, P0 ;  /* 0x000000070a037c11 */ /* 0x000fe200080f1403 */
[----:B------:R-:W-:-:S04]  /*06d0*/  IMAD.WIDE R10, R11, 0x4, R8 ;  /* 0x000000040b0a7825 */ /* 0x000fc800078e0208 */
[----:B------:R-:W3:Y:S01]  /*06e0*/  LDG.E R16, desc[UR18][R2.64+0x4] ;  /* 0x0000041202107981 */ /* 0x000ee2000c1e1900 */
[----:B------:R-:W-:-:S03]  /*06f0*/  IMAD.WIDE R14, R15, 0x4, R10 ;  /* 0x000000040f0e7825 */ /* 0x000fc600078e020a */
[----:B------:R-:W2:Y:S04]  /*0700*/  LDG.E R19, desc[UR18][R10.64] ;  /* 0x000000120a137981 */ /* 0x000ea8000c1e1900 */
[----:B------:R-:W2:Y:S04]  /*0710*/  LDG.E R18, desc[UR18][R2.64+0x8] ;  /* 0x0000081202127981 */ /* 0x000ea8000c1e1900 */
[----:B------:R-:W5:Y:S04]  /*0720*/  LDG.E R20, desc[UR18][R2.64+0xc] ;  /* 0x00000c1202147981 */ /* 0x000f68000c1e1900 */
[----:B------:R-:W5:Y:S01]  /*0730*/  LDG.E R14, desc[UR18][R14.64] ;  /* 0x000000120e0e7981 */ /* 0x000f62000c1e1900 */
[----:B------:R-:W-:Y:S01]  /*0740*/  UIADD3 UR4, UPT, UPT, UR4, 0x4, URZ ;  /* 0x0000000404047890 */ /* 0x000fe2000fffe0ff */
[----:B----4-:R-:W-:-:S04]  /*0750*/  IMAD R5, R5, R6, R12 ;  /* 0x0000000605057224 */ /* 0x010fc800078e020c */
[----:B---3--:R-:W-:-:S04]  /*0760*/  IMAD R5, R16, R17, R5 ;  /* 0x0000001110057224 */ /* 0x008fc800078e0205 */
[----:B--2---:R-:W-:-:S04]  /*0770*/  IMAD R5, R18, R19, R5 ;  /* 0x0000001312057224 */ /* 0x004fc800078e0205 */
[----:B-----5:R-:W-:-:S07]  /*0780*/  IMAD R12, R20, R14, R5 ;  /* 0x0000000e140c7224 */ /* 0x020fce00078e0205 */
.L_x_3:
[----:B------:R-:W-:Y:S05]  /*0790*/  BRA.U !UP1, `(.L_x_2) ;  /* 0x0000000109b07547 */ /* 0x000fea000b800000 */
[----:B------:R-:W-:Y:S01]  /*07a0*/  UISETP.NE.AND UP0, UPT, UR5, 0x1, UPT ;  /* 0x000000010500788c */ /* 0x000fe2000bf05270 */
[----:B------:R-:W-:Y:S01]  /*07b0*/  MOV R7, UR4 ;  /* 0x0000000400077c02 */ /* 0x000fe20008000f00 */
[----:B------:R-:W-:Y:S02]  /*07c0*/  ULOP3.LUT UR5, UR20, 0x1, URZ, 0xc0, !UPT ;  /* 0x0000000114057892 */ /* 0x000fe4000f8ec0ff */
[----:B------:R-:W-:Y:S02]  /*07d0*/  IMAD.U32 R15, RZ, RZ, UR20 ;  /* 0x00000014ff0f7e24 */ /* 0x000fe4000f8e00ff */
[----:B------:R-:W-:Y:S01]  /*07e0*/  UISETP.NE.U32.AND UP1, UPT, UR5, 0x1, UPT ;  /* 0x000000010500788c */ /* 0x000fe2000bf25070 */
[----:B------:R-:W-:-:S04]  /*07f0*/  PLOP3.LUT P1, PT, PT, PT, UP0, 0x80, 0x8 ;  /* 0x000000000008781c */ /* 0x000fc80003f2f008 */
[----:B------:R-:W1:Y:S01]  /*0800*/  @UP0 LDCU.64 UR6, c[0x0][0x388] ;  /* 0x00007100ff0607ac */ /* 0x000e620008000a00 */
[----:B------:R-:W-:Y:S01]  /*0810*/  PLOP3.LUT P0, PT, PT, PT, UP1, 0x80, 0x8 ;  /* 0x000000000008781c */ /* 0x000fe20003f0f018 */
[----:B------:R-:W2:Y:S01]  /*0820*/  @UP0 LDCU.64 UR8, c[0x0][0x390] ;  /* 0x00007200ff0807ac */ /* 0x000ea20008000a00 */
[----:B------:R-:W3:Y:S06]  /*0830*/  @UP0 LDCU.64 UR10, c[0x0][0x388] ;  /* 0x00007100ff0a07ac */ /* 0x000eec0008000a00 */
[C---:B------:R-:W-:Y:S01]  /*0840*/  @P1 VIADD R3, R13.reuse, UR4 ;  /* 0x000000040d031c36 */ /* 0x040fe20008000000 */
[----:B------:R-:W-:Y:S01]  /*0850*/  @P1 IADD3 R6, P2, PT, R13, UR4, RZ ;  /* 0x000000040d061c10 */ /* 0x000fe2000ff5e0ff */
[----:B------:R-:W4:Y:S01]  /*0860*/  @!UP1 LDCU.64 UR12, c[0x0][0x388] ;  /* 0x00007100ff0c97ac */ /* 0x000f220008000a00 */
[----:B------:R-:W-:Y:S01]  /*0870*/  @UP0 UIADD3 UR4, UPT, UPT, UR4, 0x2, URZ ;  /* 0x0000000204040890 */ /* 0x000fe2000fffe0ff */
[----:B-1----:R-:W-:-:S02]  /*0880*/  MOV R10, UR6 ;  /* 0x00000006000a7c02 */ /* 0x002fc40008000f00 */
[----:B------:R-:W-:Y:S01]  /*0890*/  MOV R11, UR7 ;  /* 0x00000007000b7c02 */ /* 0x000fe20008000f00 */
[----:B------:R-:W1:Y:S01]  /*08a0*/  @!UP1 LDCU.64 UR6, c[0x0][0x390] ;  /* 0x00007200ff0697ac */ /* 0x000e620008000a00 */
[----:B--2---:R-:W-:Y:S02]  /*08b0*/  MOV R4, UR8 ;  /* 0x0000000800047c02 */ /* 0x004fe40008000f00 */
[----:B------:R-:W-:Y:S01]  /*08c0*/  MOV R5, UR9 ;  /* 0x0000000900057c02 */ /* 0x000fe20008000f00 */
[----:B------:R-:W-:-:S04]  /*08d0*/  @P1 IMAD.WIDE.U32 R10, R3, 0x4, R10 ;  /* 0x00000004030a1825 */ /* 0x000fc800078e000a */
[----:B------:R-:W-:Y:S01]  /*08e0*/  @P1 IMAD R3, R7, UR20, R0 ;  /* 0x0000001407031c24 */ /* 0x000fe2000f8e0200 */
[----:B------:R-:W-:Y:S01]  /*08f0*/  @P1 IADD3.X R7, PT, PT, RZ, RZ, RZ, P2, !PT ;  /* 0x000000ffff071210 */ /* 0x000fe200017fe4ff */
[----:B0-----:R-:W2:Y:S01]  /*0900*/  @P1 LDG.E R11, desc[UR18][R10.64] ;  /* 0x000000120a0b1981 */ /* 0x001ea2000c1e1900 */
[C---:B---3--:R-:W-:Y:S01]  /*0910*/  @P1 LEA R2, P2, R6.reuse, UR10, 0x2 ;  /* 0x0000000a06021c11 */ /* 0x048fe2000f8410ff */
[----:B------:R-:W-:Y:S01]  /*0920*/  @P1 IMAD.WIDE R4, R3, 0x4, R4 ;  /* 0x0000000403041825 */ /* 0x000fe200078e0204 */
[----:B------:R-:W-:Y:S02]  /*0930*/  MOV R19, UR4 ;  /* 0x0000000400137c02 */ /* 0x000fe40008000f00 */
[----:B------:R-:W-:Y:S02]  /*0940*/  @P1 LEA.HI.X R3, R6, UR11, R7, 0x2, P2 ;  /* 0x0000000b06031c11 */ /* 0x000fe400090f1407 */
[----:B----4-:R-:W-:Y:S01]  /*0950*/  MOV R6, UR12 ;  /* 0x0000000c00067c02 */ /* 0x010fe20008000f00 */
[----:B------:R-:W-:Y:S01]  /*0960*/  @P1 IMAD.WIDE R14, R15, 0x4, R4 ;  /* 0x000000040f0e1825 */ /* 0x000fe200078e0204 */
[----:B------:R-:W-:Y:S01]  /*0970*/  MOV R7, UR13 ;  /* 0x0000000d00077c02 */ /* 0x000fe20008000f00 */
[----:B------:R-:W2:Y:S01]  /*0980*/  @P1 LDG.E R4, desc[UR18][R4.64] ;  /* 0x0000001204041981 */ /* 0x000ea2000c1e1900 */
[----:B------:R-:W-:Y:S01]  /*0990*/  @!P0 IADD3 R17, PT, PT, R13, UR4, RZ ;  /* 0x000000040d118c10 */ /* 0x000fe2000fffe0ff */
[----:B------:R-:W-:Y:S01]  /*09a0*/  @!P0 IMAD R19, R19, UR20, R0 ;  /* 0x0000001413138c24 */ /* 0x000fe2000f8e0200 */
[----:B-1----:R-:W-:Y:S01]  /*09b0*/  MOV R8, UR6 ;  /* 0x0000000600087c02 */ /* 0x002fe20008000f00 */
[----:B------:R-:W3:Y:S01]  /*09c0*/  @P1 LDG.E R14, desc[UR18][R14.64] ;  /* 0x000000120e0e1981 */ /* 0x000ee2000c1e1900 */
[----:B------:R-:W-:Y:S01]  /*09d0*/  MOV R9, UR7 ;  /* 0x0000000700097c02 */ /* 0x000fe20008000f00 */
[----:B------:R-:W-:-:S02]  /*09e0*/  @!P0 IMAD.WIDE.U32 R6, R17, 0x4, R6 ;  /* 0x0000000411068825 */ /* 0x000fc400078e0006 */
[----:B------:R-:W3:Y:S02]  /*09f0*/  @P1 LDG.E R2, desc[UR18][R2.64+0x4] ;  /* 0x0000041202021981 */ /* 0x000ee4000c1e1900 */
[----:B------:R-:W-:Y:S02]  /*0a00*/  @!P0 IMAD.WIDE R8, R19, 0x4, R8 ;  /* 0x0000000413088825 */ /* 0x000fe400078e0208 */
[----:B------:R-:W4:Y:S04]  /*0a10*/  @!P0 LDG.E R7, desc[UR18][R6.64] ;  /* 0x0000001206078981 */ /* 0x000f28000c1e1900 */
[----:B------:R-:W4:Y:S01]  /*0a20*/  @!P0 LDG.E R8, desc[UR18][R8.64] ;  /* 0x0000001208088981 */ /* 0x000f22000c1e1900 */
[----:B--2---:R-:W-:-:S04]  /*0a30*/  @P1 IMAD R11, R11, R4, R12 ;  /* 0x000000040b0b1224 */ /* 0x004fc800078e020c */
[----:B---3--:R-:W-:-:S04]  /*0a40*/  @P1 IMAD R12, R2, R14, R11 ;  /* 0x0000000e020c1224 */ /* 0x008fc800078e020b */
[----:B----4-:R-:W-:-:S07]  /*0a50*/  @!P0 IMAD R12, R7, R8, R12 ;  /* 0x00000008070c8224 */ /* 0x010fce00078e020c */
.L_x_2:
[----:B------:R-:W1:Y:S01]  /*0a60*/  LDC.64 R2, c[0x0][0x380] ;  /* 0x0000e000ff027b82 */ /* 0x000e620000000a00 */
[----:B------:R-:W-:-:S05]  /*0a70*/  IADD3 R13, PT, PT, R0, R13, RZ ;  /* 0x0000000d000d7210 */ /* 0x000fca0007ffe0ff */
[----:B-1----:R-:W-:-:S05]  /*0a80*/  IMAD.WIDE R2, R13, 0x4, R2 ;  /* 0x000000040d027825 */ /* 0x002fca00078e0202 */
[----:B0-----:R-:W-:Y:S01]  /*0a90*/  STG.E desc[UR18][R2.64], R12 ;  /* 0x0000000c02007986 */ /* 0x001fe2000c101912 */
[----:B------:R-:W-:Y:S05]  /*0aa0*/  EXIT ;  /* 0x000000000000794d */ /* 0x000fea0003800000 */
.L_x_4:
[----:B------:R-:W-:-:S00]  /*0ab0*/  BRA `(.L_x_4) ;  /* 0xfffffffc00fc7947 */ /* 0x000fc0000383ffff */
[----:B------:R-:W-:-:S00]  /*0ac0*/  NOP ;  /* 0x0000000000007918 */ /* 0x000fc00000000000 */
        /* <DEDUP_REMOVED lines=11> */
.L_x_5:


//--------------------- .nv.shared.reserved.0     --------------------------
	.section	.nv.shared.reserved.0,"aw",@nobits
	.weak		__nv_reservedSMEM_offset_0_alias
	.size		__nv_reservedSMEM_offset_0_alias, 0, 64
	.other		__nv_reservedSMEM_offset_0_alias,@"STO_CUDA_RESERVED_SHARED STV_DEFAULT"
__nv_reservedSMEM_offset_0_alias:
	.zero		0
	.zero		64


//--------------------- .nv.constant0._Z10matrixMultPiS_S_i --------------------------
	.section	.nv.constant0._Z10matrixMultPiS_S_i,"a",@progbits
	.sectionflags	@""
	.align	4
.nv.constant0._Z10matrixMultPiS_S_i:
	.zero		924


//--------------------- SYMBOLS --------------------------

	.type		.nv.reservedSmem.offset0,@object
	.size		.nv.reservedSmem.offset0,0x4
